	.headerflags	@"EF_CUDA_TEXMODE_UNIFIED EF_CUDA_64BIT_ADDRESS EF_CUDA_ACCELERATORS EF_CUDA_SM90 EF_CUDA_VIRTUAL_SM(EF_CUDA_SM90)"
	.elftype	@"ET_EXEC"


//--------------------- .nv.info                  --------------------------
	.section	.nv.info,"",@"SHT_CUDA_INFO"
	.align	4


	//----- nvinfo : EIATTR_REGCOUNT
	.align		4
        /*0000*/ 	.byte	0x04, 0x2f
        /*0002*/ 	.short	(.L_3 - .L_2)
	.align		4
.L_2:
        /*0004*/ 	.word	index@(triton_poi_fused__native_batch_norm_legit_no_training_relu_8)
        /*0008*/ 	.word	0x00000022


	//----- nvinfo : EIATTR_MIN_STACK_SIZE
	.align		4
.L_3:
        /*000c*/ 	.byte	0x04, 0x12
        /*000e*/ 	.short	(.L_5 - .L_4)
	.align		4
.L_4:
        /*0010*/ 	.word	index@(triton_poi_fused__native_batch_norm_legit_no_training_relu_8)
        /*0014*/ 	.word	0x00000000


	//----- nvinfo : EIATTR_FRAME_SIZE
	.align		4
.L_5:
        /*0018*/ 	.byte	0x04, 0x11
        /*001a*/ 	.short	(.L_7 - .L_6)
	.align		4
.L_6:
        /*001c*/ 	.word	index@(triton_poi_fused__native_batch_norm_legit_no_training_relu_8)
        /*0020*/ 	.word	0x00000000


	//----- nvinfo : EIATTR_MIN_STACK_SIZE
	.align		4
.L_7:
        /*0024*/ 	.byte	0x04, 0x12
        /*0026*/ 	.short	(.L_9 - .L_8)
	.align		4
.L_8:
        /*0028*/ 	.word	index@(triton_poi_fused__native_batch_norm_legit_no_training_relu_8)
        /*002c*/ 	.word	0x00000000
.L_9:


//--------------------- .nv.info.triton_poi_fused__native_batch_norm_legit_no_training_relu_8 --------------------------
	.section	.nv.info.triton_poi_fused__native_batch_norm_legit_no_training_relu_8,"",@"SHT_CUDA_INFO"
	.sectionflags	@""
	.align	4


	//----- nvinfo : EIATTR_CUDA_API_VERSION
	.align		4
        /*0000*/ 	.byte	0x04, 0x37
        /*0002*/ 	.short	(.L_11 - .L_10)
.L_10:
        /*0004*/ 	.word	0x0000007c


	//----- nvinfo : EIATTR_KPARAM_INFO
	.align		4
.L_11:
        /*0008*/ 	.byte	0x04, 0x17
        /*000a*/ 	.short	(.L_13 - .L_12)
.L_12:
        /*000c*/ 	.word	0x00000000
        /*0010*/ 	.short	0x0007
        /*0012*/ 	.short	0x0034
        /*0014*/ 	.byte	0x00, 0xf0, 0x11, 0x00


	//----- nvinfo : EIATTR_KPARAM_INFO
	.align		4
.L_13:
        /*0018*/ 	.byte	0x04, 0x17
        /*001a*/ 	.short	(.L_15 - .L_14)
.L_14:
        /*001c*/ 	.word	0x00000000
        /*0020*/ 	.short	0x0006
        /*0022*/ 	.short	0x0030
        /*0024*/ 	.byte	0x00, 0xf0, 0x11, 0x00


	//----- nvinfo : EIATTR_KPARAM_INFO
	.align		4
.L_15:
        /*0028*/ 	.byte	0x04, 0x17
        /*002a*/ 	.short	(.L_17 - .L_16)
.L_16:
        /*002c*/ 	.word	0x00000000
        /*0030*/ 	.short	0x0005
        /*0032*/ 	.short	0x0028
        /*0034*/ 	.byte	0x00, 0xf4, 0x21, 0x00


	//----- nvinfo : EIATTR_KPARAM_INFO
	.align		4
.L_17:
        /*0038*/ 	.byte	0x04, 0x17
        /*003a*/ 	.short	(.L_19 - .L_18)
.L_18:
        /*003c*/ 	.word	0x00000000
        /*0040*/ 	.short	0x0004
        /*0042*/ 	.short	0x0020
        /*0044*/ 	.byte	0x00, 0xf4, 0x21, 0x00


	//----- nvinfo : EIATTR_KPARAM_INFO
	.align		4
.L_19:
        /*0048*/ 	.byte	0x04, 0x17
        /*004a*/ 	.short	(.L_21 - .L_20)
.L_20:
        /*004c*/ 	.word	0x00000000
        /*0050*/ 	.short	0x0003
        /*0052*/ 	.short	0x0018
        /*0054*/ 	.byte	0x00, 0xf4, 0x21, 0x00


	//----- nvinfo : EIATTR_KPARAM_INFO
	.align		4
.L_21:
        /*0058*/ 	.byte	0x04, 0x17
        /*005a*/ 	.short	(.L_23 - .L_22)
.L_22:
        /*005c*/ 	.word	0x00000000
        /*0060*/ 	.short	0x0002
        /*0062*/ 	.short	0x0010
        /*0064*/ 	.byte	0x00, 0xf4, 0x21, 0x00


	//----- nvinfo : EIATTR_KPARAM_INFO
	.align		4
.L_23:
        /*0068*/ 	.byte	0x04, 0x17
        /*006a*/ 	.short	(.L_25 - .L_24)
.L_24:
        /*006c*/ 	.word	0x00000000
        /*0070*/ 	.short	0x0001
        /*0072*/ 	.short	0x0008
        /*0074*/ 	.byte	0x00, 0xf4, 0x21, 0x00


	//----- nvinfo : EIATTR_KPARAM_INFO
	.align		4
.L_25:
        /*0078*/ 	.byte	0x04, 0x17
        /*007a*/ 	.short	(.L_27 - .L_26)
.L_26:
        /*007c*/ 	.word	0x00000000
        /*0080*/ 	.short	0x0000
        /*0082*/ 	.short	0x0000
        /*0084*/ 	.byte	0x00, 0xf4, 0x21, 0x00


	//----- nvinfo : EIATTR_SPARSE_MMA_MASK
	.align		4
.L_27:
        /*0088*/ 	.byte	0x03, 0x50
        /*008a*/ 	.short	0x0000


	//----- nvinfo : EIATTR_MAXREG_COUNT
	.align		4
        /*008c*/ 	.byte	0x03, 0x1b
        /*008e*/ 	.short	0x00ff


	//----- nvinfo : EIATTR_EXIT_INSTR_OFFSETS
	.align		4
        /*0090*/ 	.byte	0x04, 0x1c
        /*0092*/ 	.short	(.L_29 - .L_28)


	//   ....[0]....
.L_28:
        /*0094*/ 	.word	0x00001190


	//   ....[1]....
        /*0098*/ 	.word	0x00001210


	//----- nvinfo : EIATTR_REQNTID
	.align		4
.L_29:
        /*009c*/ 	.byte	0x04, 0x10
        /*009e*/ 	.short	(.L_31 - .L_30)
.L_30:
        /*00a0*/ 	.word	0x00000100
        /*00a4*/ 	.word	0x00000001
        /*00a8*/ 	.word	0x00000001


	//----- nvinfo : EIATTR_CBANK_PARAM_SIZE
	.align		4
.L_31:
        /*00ac*/ 	.byte	0x03, 0x19
        /*00ae*/ 	.short	0x0038


	//----- nvinfo : EIATTR_PARAM_CBANK
	.align		4
        /*00b0*/ 	.byte	0x04, 0x0a
        /*00b2*/ 	.short	(.L_33 - .L_32)
	.align		4
.L_32:
        /*00b4*/ 	.word	index@(.nv.constant0.triton_poi_fused__native_batch_norm_legit_no_training_relu_8)
        /*00b8*/ 	.short	0x0210
        /*00ba*/ 	.short	0x0038


	//----- nvinfo : EIATTR_SW_WAR
	.align		4
.L_33:
        /*00bc*/ 	.byte	0x04, 0x36
        /*00be*/ 	.short	(.L_35 - .L_34)
.L_34:
        /*00c0*/ 	.word	0x00000008
.L_35:


//--------------------- .nv.callgraph             --------------------------
	.section	.nv.callgraph,"",@"SHT_CUDA_CALLGRAPH"
	.align	4
	.sectionentsize	8
	.align		4
        /*0000*/ 	.word	0x00000000
	.align		4
        /*0004*/ 	.word	0xffffffff
	.align		4
        /*0008*/ 	.word	0x00000000
	.align		4
        /*000c*/ 	.word	0xfffffffe
	.align		4
        /*0010*/ 	.word	0x00000000
	.align		4
        /*0014*/ 	.word	0xfffffffd
	.align		4
        /*0018*/ 	.word	0x00000000
	.align		4
        /*001c*/ 	.word	0xfffffffc


//--------------------- .nv.constant4             --------------------------
	.section	.nv.constant4,"a",@progbits
	.align	8
	.align		8
.nv.constant4:
        /*0000*/ 	.dword	_$_str
	.align		8
        /*0008*/ 	.dword	_$_str_$_2


//--------------------- .text.triton_poi_fused__native_batch_norm_legit_no_training_relu_8 --------------------------
	.section	.text.triton_poi_fused__native_batch_norm_legit_no_training_relu_8,"ax",@progbits
	.sectionflags	@"SHF_BARRIERS=1"
	.align	128
        .global         triton_poi_fused__native_batch_norm_legit_no_training_relu_8
        .type           triton_poi_fused__native_batch_norm_legit_no_training_relu_8,@function
        .size           triton_poi_fused__native_batch_norm_legit_no_training_relu_8,(.L_x_1 - triton_poi_fused__native_batch_norm_legit_no_training_relu_8)
        .other          triton_poi_fused__native_batch_norm_legit_no_training_relu_8,@"STO_CUDA_ENTRY STV_DEFAULT"
triton_poi_fused__native_batch_norm_legit_no_training_relu_8:
.text.triton_poi_fused__native_batch_norm_legit_no_training_relu_8:
[----:B------:R-:W0:Y:S01]  /*0000*/  LDC R1, c[0x0][0x28] ;  /* 0x00000a00ff017b82 */ /* 0x000e220000000800 */
[----:B------:R-:W1:Y:S07]  /*0010*/  S2R R3, SR_CTAID.Y ;  /* 0x0000000000037919 */ /* 0x000e6e0000002600 */
[----:B------:R-:W2:Y:S01]  /*0020*/  LDC.64 R30, c[0x0][0x210] ;  /* 0x00008400ff1e7b82 */ /* 0x000ea20000000a00 */
[----:B------:R-:W-:Y:S02]  /*0030*/  CS2R R6, SRZ ;  /* 0x0000000000067805 */ /* 0x000fe4000001ff00 */
[----:B------:R-:W-:Y:S01]  /*0040*/  CS2R R8, SRZ ;  /* 0x0000000000087805 */ /* 0x000fe2000001ff00 */
[----:B------:R-:W3:Y:S01]  /*0050*/  S2R R2, SR_TID.X ;  /* 0x0000000000027919 */ /* 0x000ee20000002100 */
[----:B------:R-:W-:Y:S01]  /*0060*/  ULDC.64 UR6, c[0x0][0x208] ;  /* 0x0000820000067ab9 */ /* 0x000fe20000000a00 */
[----:B------:R-:W4:Y:S02]  /*0070*/  S2R R21, SR_CTAID.X ;  /* 0x0000000000157919 */ /* 0x000f240000002500 */
[----:B------:R-:W5:Y:S01]  /*0080*/  LDC.64 R26, c[0x0][0x218] ;  /* 0x00008600ff1a7b82 */ /* 0x000f620000000a00 */
[----:B-1----:R-:W-:-:S02]  /*0090*/  IMAD.SHL.U32 R3, R3, 0x40, RZ ;  /* 0x0000004003037824 */ /* 0x002fc400078e00ff */
[----:B---3--:R-:W-:Y:S01]  /*00a0*/  IMAD.SHL.U32 R0, R2, 0x4, RZ ;  /* 0x0000000402007824 */ /* 0x008fe200078e00ff */
[----:B------:R-:W-:Y:S01]  /*00b0*/  SHF.R.U32.HI R12, RZ, 0x4, R2 ;  /* 0x00000004ff0c7819 */ /* 0x000fe20000011602 */
[----:B----4-:R-:W-:-:S03]  /*00c0*/  IMAD.SHL.U32 R21, R21, 0x40, RZ ;  /* 0x0000004015157824 */ /* 0x010fc600078e00ff */
[----:B------:R-:W-:Y:S02]  /*00d0*/  LOP3.LUT R24, R3, 0x3c, R0, 0xf8, !PT ;  /* 0x0000003c03187812 */ /* 0x000fe400078ef800 */
[----:B------:R-:W-:Y:S02]  /*00e0*/  SGXT.U32 R12, R12, 0x4 ;  /* 0x000000040c0c781a */ /* 0x000fe40000000000 */
[----:B------:R-:W-:Y:S02]  /*00f0*/  SHF.R.S32.HI R5, RZ, 0x1f, R24 ;  /* 0x0000001fff057819 */ /* 0x000fe40000011418 */
[----:B------:R-:W-:Y:S02]  /*0100*/  ISETP.GE.AND P0, PT, R24, 0x100, PT ;  /* 0x000001001800780c */ /* 0x000fe40003f06270 */
[----:B------:R-:W-:Y:S02]  /*0110*/  LEA.HI R10, R5, R24, RZ, 0x6 ;  /* 0x00000018050a7211 */ /* 0x000fe400078f30ff */
[----:B------:R-:W-:-:S02]  /*0120*/  LOP3.LUT R14, R21, 0x10, R12, 0xfe, !PT ;  /* 0x00000010150e7812 */ /* 0x000fc400078efe0c */
[C---:B------:R-:W-:Y:S01]  /*0130*/  LOP3.LUT R5, R10.reuse, 0xffffffc0, RZ, 0xc0, !PT ;  /* 0xffffffc00a057812 */ /* 0x040fe200078ec0ff */
[----:B------:R-:W-:Y:S01]  /*0140*/  IMAD.SHL.U32 R13, R10, 0x100, RZ ;  /* 0x000001000a0d7824 */ /* 0x000fe200078e00ff */
[----:B------:R-:W-:Y:S02]  /*0150*/  ISETP.LT.AND P2, PT, R14, 0x100, !P0 ;  /* 0x000001000e00780c */ /* 0x000fe40004741270 */
[----:B------:R-:W-:Y:S02]  /*0160*/  CS2R R10, SRZ ;  /* 0x00000000000a7805 */ /* 0x000fe4000001ff00 */
[----:B------:R-:W-:Y:S01]  /*0170*/  LOP3.LUT R29, R21, 0x20, R12, 0xfe, !PT ;  /* 0x00000020151d7812 */ /* 0x000fe200078efe0c */
[----:B------:R-:W-:Y:S01]  /*0180*/  IMAD.IADD R24, R24, 0x1, -R5 ;  /* 0x0000000118187824 */ /* 0x000fe200078e0a05 */
[----:B------:R-:W-:Y:S02]  /*0190*/  LOP3.LUT R15, R13, 0xffffc000, RZ, 0xc0, !PT ;  /* 0xffffc0000d0f7812 */ /* 0x000fe400078ec0ff */
[----:B------:R-:W-:-:S02]  /*01a0*/  CS2R R4, SRZ ;  /* 0x0000000000047805 */ /* 0x000fc4000001ff00 */
[----:B------:R-:W-:Y:S02]  /*01b0*/  LOP3.LUT R13, R21, R12, RZ, 0xfc, !PT ;  /* 0x0000000c150d7212 */ /* 0x000fe400078efcff */
[----:B------:R-:W-:Y:S01]  /*01c0*/  LOP3.LUT R12, R21, 0x30, R12, 0xfe, !PT ;  /* 0x00000030150c7812 */ /* 0x000fe200078efe0c */
[----:B------:R-:W-:Y:S01]  /*01d0*/  IMAD.IADD R15, R24, 0x1, R15 ;  /* 0x00000001180f7824 */ /* 0x000fe200078e020f */
[----:B------:R-:W-:Y:S02]  /*01e0*/  ISETP.LT.AND P1, PT, R13, 0x100, !P0 ;  /* 0x000001000d00780c */ /* 0x000fe40004721270 */
[----:B------:R-:W-:Y:S01]  /*01f0*/  ISETP.LT.AND P3, PT, R29, 0x100, !P0 ;  /* 0x000001001d00780c */ /* 0x000fe20004761270 */
[--C-:B------:R-:W-:Y:S01]  /*0200*/  IMAD R19, R13, 0x40, R15.reuse ;  /* 0x000000400d137824 */ /* 0x100fe200078e020f */
[----:B------:R-:W-:Y:S01]  /*0210*/  ISETP.LT.AND P4, PT, R12, 0x100, !P0 ;  /* 0x000001000c00780c */ /* 0x000fe20004781270 */
[--C-:B------:R-:W-:Y:S02]  /*0220*/  IMAD R23, R14, 0x40, R15.reuse ;  /* 0x000000400e177824 */ /* 0x100fe400078e020f */
[----:B------:R-:W-:-:S02]  /*0230*/  IMAD R29, R29, 0x40, R15 ;  /* 0x000000401d1d7824 */ /* 0x000fc400078e020f */
[----:B--2---:R-:W-:-:S04]  /*0240*/  IMAD.WIDE R18, R19, 0x4, R30 ;  /* 0x0000000413127825 */ /* 0x004fc800078e021e */
[----:B------:R-:W-:Y:S01]  /*0250*/  IMAD.WIDE R22, R23, 0x4, R30 ;  /* 0x0000000417167825 */ /* 0x000fe200078e021e */
[----:B------:R1:W2:Y:S03]  /*0260*/  @P1 LDG.E.128 R4, desc[UR6][R18.64] ;  /* 0x0000000612041981 */ /* 0x0002a6000c1e1d00 */
[----:B------:R-:W-:Y:S01]  /*0270*/  IMAD R17, R12, 0x40, R15 ;  /* 0x000000400c117824 */ /* 0x000fe200078e020f */
[----:B------:R3:W4:Y:S01]  /*0280*/  @P2 LDG.E.128 R8, desc[UR6][R22.64] ;  /* 0x0000000616082981 */ /* 0x000722000c1e1d00 */
[--C-:B------:R-:W-:Y:S01]  /*0290*/  IMAD.WIDE R28, R29, 0x4, R30.reuse ;  /* 0x000000041d1c7825 */ /* 0x100fe200078e021e */
[----:B------:R-:W-:Y:S02]  /*02a0*/  LOP3.LUT R0, R21, 0x3c, R0, 0xf8, !PT ;  /* 0x0000003c15007812 */ /* 0x000fe400078ef800 */
[----:B------:R-:W-:Y:S02]  /*02b0*/  CS2R R12, SRZ ;  /* 0x00000000000c7805 */ /* 0x000fe4000001ff00 */
[----:B------:R-:W-:Y:S01]  /*02c0*/  CS2R R14, SRZ ;  /* 0x00000000000e7805 */ /* 0x000fe2000001ff00 */
[----:B------:R-:W-:Y:S01]  /*02d0*/  IMAD.WIDE R30, R17, 0x4, R30 ;  /* 0x00000004111e7825 */ /* 0x000fe200078e021e */
[----:B------:R-:W-:-:S02]  /*02e0*/  CS2R R16, SRZ ;  /* 0x0000000000107805 */ /* 0x000fc4000001ff00 */
[----:B-1----:R-:W-:Y:S02]  /*02f0*/  CS2R R18, SRZ ;  /* 0x0000000000127805 */ /* 0x002fe4000001ff00 */
[----:B------:R-:W-:Y:S01]  /*0300*/  CS2R R20, SRZ ;  /* 0x0000000000147805 */ /* 0x000fe2000001ff00 */
[C---:B-----5:R-:W-:Y:S01]  /*0310*/  IMAD.WIDE R26, R24.reuse, 0x4, R26 ;  /* 0x00000004181a7825 */ /* 0x060fe200078e021a */
[----:B---3--:R-:W-:Y:S01]  /*0320*/  CS2R R22, SRZ ;  /* 0x0000000000167805 */ /* 0x008fe2000001ff00 */
[----:B------:R1:W3:Y:S04]  /*0330*/  @P3 LDG.E.128 R12, desc[UR6][R28.64] ;  /* 0x000000061c0c3981 */ /* 0x0002e8000c1e1d00 */
[----:B------:R-:W5:Y:S04]  /*0340*/  @P4 LDG.E.128 R16, desc[UR6][R30.64] ;  /* 0x000000061e104981 */ /* 0x000f68000c1e1d00 */
[----:B------:R-:W2:Y:S01]  /*0350*/  @!P0 LDG.E.EL.128 R20, desc[UR6][R26.64] ;  /* 0x000000061a148981 */ /* 0x000ea2000c2e1d00 */
[----:B-1----:R-:W1:Y:S02]  /*0360*/  LDC.64 R28, c[0x0][0x220] ;  /* 0x00008800ff1c7b82 */ /* 0x002e640000000a00 */
[----:B-1----:R-:W-:-:S04]  /*0370*/  IMAD.WIDE R28, R24, 0x4, R28 ;  /* 0x00000004181c7825 */ /* 0x002fc800078e021c */
[C---:B--2---:R-:W-:Y:S01]  /*0380*/  FADD R4, -R20.reuse, R4 ;  /* 0x0000000414047221 */ /* 0x044fe20000000100 */
[C---:B----4-:R-:W-:Y:S01]  /*0390*/  FADD R25, -R20.reuse, R8 ;  /* 0x0000000814197221 */ /* 0x050fe20000000100 */
[C---:B---3--:R-:W-:Y:S01]  /*03a0*/  FADD R12, -R20.reuse, R12 ;  /* 0x0000000c140c7221 */ /* 0x048fe20000000100 */
[----:B-----5:R-:W-:Y:S01]  /*03b0*/  FADD R16, -R20, R16 ;  /* 0x0000001014107221 */ /* 0x020fe20000000100 */
[C---:B------:R-:W-:Y:S01]  /*03c0*/  FADD R5, -R21.reuse, R5 ;  /* 0x0000000515057221 */ /* 0x040fe20000000100 */
[C---:B------:R-:W-:Y:S01]  /*03d0*/  FADD R20, -R21.reuse, R9 ;  /* 0x0000000915147221 */ /* 0x040fe20000000100 */
[C---:B------:R-:W-:Y:S01]  /*03e0*/  FADD R13, -R21.reuse, R13 ;  /* 0x0000000d150d7221 */ /* 0x040fe20000000100 */
[----:B------:R-:W-:Y:S01]  /*03f0*/  FADD R17, -R21, R17 ;  /* 0x0000001115117221 */ /* 0x000fe20000000100 */
[----:B------:R-:W-:Y:S01]  /*0400*/  FADD R21, -R22, R10 ;  /* 0x0000000a16157221 */ /* 0x000fe20000000100 */
[----:B------:R-:W-:Y:S01]  /*0410*/  FADD R26, -R23, R11 ;  /* 0x0000000b171a7221 */ /* 0x000fe20000000100 */
[----:B------:R-:W-:-:S02]  /*0420*/  CS2R R8, SRZ ;  /* 0x0000000000087805 */ /* 0x000fc4000001ff00 */
[----:B------:R-:W-:-:S06]  /*0430*/  CS2R R10, SRZ ;  /* 0x00000000000a7805 */ /* 0x000fcc000001ff00 */
[----:B------:R-:W2:Y:S01]  /*0440*/  @!P0 LDG.E.EL.128 R8, desc[UR6][R28.64] ;  /* 0x000000061c088981 */ /* 0x000ea2000c2e1d00 */
[C---:B------:R-:W-:Y:S01]  /*0450*/  FADD R6, -R22.reuse, R6 ;  /* 0x0000000616067221 */ /* 0x040fe20000000100 */
[C---:B------:R-:W-:Y:S01]  /*0460*/  FADD R14, -R22.reuse, R14 ;  /* 0x0000000e160e7221 */ /* 0x040fe20000000100 */
[----:B------:R-:W-:Y:S01]  /*0470*/  FADD R18, -R22, R18 ;  /* 0x0000001216127221 */ /* 0x000fe20000000100 */
[C---:B------:R-:W-:Y:S01]  /*0480*/  FADD R7, -R23.reuse, R7 ;  /* 0x0000000717077221 */ /* 0x040fe20000000100 */
[C---:B------:R-:W-:Y:S01]  /*0490*/  FADD R15, -R23.reuse, R15 ;  /* 0x0000000f170f7221 */ /* 0x040fe20000000100 */
[----:B------:R-:W-:Y:S01]  /*04a0*/  FADD R19, -R23, R19 ;  /* 0x0000001317137221 */ /* 0x000fe20000000100 */
[----:B--2---:R-:W-:-:S04]  /*04b0*/  FADD R27, R8, 9.9999997473787516356e-06 ;  /* 0x3727c5ac081b7421 */ /* 0x004fc80000000000 */
[----:B------:R-:W1:Y:S01]  /*04c0*/  MUFU.SQRT R8, R27 ;  /* 0x0000001b00087308 */ /* 0x000e620000002000 */
[----:B------:R-:W-:Y:S01]  /*04d0*/  FADD R22, R10, 9.9999997473787516356e-06 ;  /* 0x3727c5ac0a167421 */ /* 0x000fe20000000000 */
[----:B------:R-:W-:-:S06]  /*04e0*/  FADD R11, R11, 9.9999997473787516356e-06 ;  /* 0x3727c5ac0b0b7421 */ /* 0x000fcc0000000000 */
[----:B------:R-:W2:Y:S01]  /*04f0*/  MUFU.SQRT R30, R11 ;  /* 0x0000000b001e7308 */ /* 0x000ea20000002000 */
[----:B-1----:R-:W-:-:S07]  /*0500*/  FSETP.GT.AND P6, PT, R8, 8.50705917302346158658e+37, PT ;  /* 0x7e8000000800780b */ /* 0x002fce0003fc4000 */
[----:B------:R-:W1:Y:S01]  /*0510*/  MUFU.SQRT R22, R22 ;  /* 0x0000001600167308 */ /* 0x000e620000002000 */
[----:B------:R-:W-:Y:S01]  /*0520*/  FSETP.GEU.AND P1, PT, R8, 1.175494350822287508e-38, PT ;  /* 0x008000000800780b */ /* 0x000fe20003f2e000 */
[----:B------:R-:W-:Y:S02]  /*0530*/  IMAD.MOV.U32 R10, RZ, RZ, 0x3e800000 ;  /* 0x3e800000ff0a7424 */ /* 0x000fe400078e00ff */
[----:B------:R-:W-:-:S03]  /*0540*/  FADD R9, R9, 9.9999997473787516356e-06 ;  /* 0x3727c5ac09097421 */ /* 0x000fc60000000000 */
[----:B------:R-:W-:Y:S01]  /*0550*/  FSEL R28, R10, 1, P6 ;  /* 0x3f8000000a1c7808 */ /* 0x000fe20003000000 */
[----:B------:R-:W-:Y:S01]  /*0560*/  @P6 FMUL R8, R8, 0.25 ;  /* 0x3e80000008086820 */ /* 0x000fe20000400000 */
[----:B--2---:R-:W-:Y:S02]  /*0570*/  FSETP.GT.AND P6, PT, R30, 8.50705917302346158658e+37, PT ;  /* 0x7e8000001e00780b */ /* 0x004fe40003fc4000 */
[----:B-1----:R-:W-:-:S03]  /*0580*/  FSETP.GT.AND P4, PT, R22, 8.50705917302346158658e+37, PT ;  /* 0x7e8000001600780b */ /* 0x002fc60003f84000 */
[----:B------:R-:W-:Y:S01]  /*0590*/  @!P1 FMUL R8, R8, 16777216 ;  /* 0x4b80000008089820 */ /* 0x000fe20000400000 */
[----:B------:R-:W-:Y:S01]  /*05a0*/  @!P1 FMUL R28, R28, 16777216 ;  /* 0x4b8000001c1c9820 */ /* 0x000fe20000400000 */
[----:B------:R-:W-:Y:S01]  /*05b0*/  FSETP.GEU.AND P1, PT, R30, 1.175494350822287508e-38, PT ;  /* 0x008000001e00780b */ /* 0x000fe20003f2e000 */
[----:B------:R-:W1:Y:S01]  /*05c0*/  MUFU.SQRT R23, R9 ;  /* 0x0000000900177308 */ /* 0x000e620000002000 */
[----:B------:R-:W-:-:S04]  /*05d0*/  FSETP.GEU.AND P5, PT, R22, 1.175494350822287508e-38, PT ;  /* 0x008000001600780b */ /* 0x000fc80003fae000 */
[----:B------:R-:W-:-:S03]  /*05e0*/  @P6 FMUL R30, R30, 0.25 ;  /* 0x3e8000001e1e6820 */ /* 0x000fc60000400000 */
[----:B------:R-:W2:Y:S01]  /*05f0*/  MUFU.RCP R9, R8 ;  /* 0x0000000800097308 */ /* 0x000ea20000001000 */
[----:B------:R-:W-:-:S03]  /*0600*/  @P4 FMUL R22, R22, 0.25 ;  /* 0x3e80000016164820 */ /* 0x000fc60000400000 */
[----:B------:R-:W-:Y:S02]  /*0610*/  @!P1 FMUL R30, R30, 16777216 ;  /* 0x4b8000001e1e9820 */ /* 0x000fe40000400000 */
[----:B------:R-:W-:Y:S01]  /*0620*/  @!P5 FMUL R22, R22, 16777216 ;  /* 0x4b8000001616d820 */ /* 0x000fe20000400000 */
[----:B-1----:R-:W-:-:S03]  /*0630*/  FSETP.GT.AND P2, PT, R23, 8.50705917302346158658e+37, PT ;  /* 0x7e8000001700780b */ /* 0x002fc60003f44000 */
[----:B------:R-:W1:Y:S01]  /*0640*/  MUFU.RCP R27, R22 ;  /* 0x00000016001b7308 */ /* 0x000e620000001000 */
[----:B------:R-:W-:Y:S02]  /*0650*/  FSETP.GEU.AND P3, PT, R23, 1.175494350822287508e-38, PT ;  /* 0x008000001700780b */ /* 0x000fe40003f6e000 */
[----:B------:R-:W-:-:S05]  /*0660*/  FSEL R11, R10, 1, P6 ;  /* 0x3f8000000a0b7808 */ /* 0x000fca0003000000 */
[----:B------:R-:W3:Y:S01]  /*0670*/  MUFU.RCP R30, R30 ;  /* 0x0000001e001e7308 */ /* 0x000ee20000001000 */
[----:B--2---:R-:W-:Y:S01]  /*0680*/  FMUL R9, R9, R28 ;  /* 0x0000001c09097220 */ /* 0x004fe20000400000 */
[----:B------:R-:W-:Y:S01]  /*0690*/  FSEL R28, R10, 1, P4 ;  /* 0x3f8000000a1c7808 */ /* 0x000fe20002000000 */
[----:B------:R-:W-:Y:S01]  /*06a0*/  @P2 FMUL R23, R23, 0.25 ;  /* 0x3e80000017172820 */ /* 0x000fe20000400000 */
[----:B------:R-:W-:-:S03]  /*06b0*/  @!P1 FMUL R11, R11, 16777216 ;  /* 0x4b8000000b0b9820 */ /* 0x000fc60000400000 */
[----:B------:R-:W-:Y:S01]  /*06c0*/  @!P5 FMUL R28, R28, 16777216 ;  /* 0x4b8000001c1cd820 */ /* 0x000fe20000400000 */
[----:B------:R-:W-:Y:S01]  /*06d0*/  @!P3 FMUL R23, R23, 16777216 ;  /* 0x4b8000001717b820 */ /* 0x000fe20000400000 */
[----:B------:R-:W-:Y:S02]  /*06e0*/  FSEL R8, R10, 1, P2 ;  /* 0x3f8000000a087808 */ /* 0x000fe40001000000 */
[----:B-1----:R-:W-:Y:S01]  /*06f0*/  FMUL R27, R27, R28 ;  /* 0x0000001c1b1b7220 */ /* 0x002fe20000400000 */
[----:B---3--:R-:W-:Y:S02]  /*0700*/  FMUL R28, R30, R11 ;  /* 0x0000000b1e1c7220 */ /* 0x008fe40000400000 */
[----:B------:R-:W1:Y:S01]  /*0710*/  LDC.64 R10, c[0x0][0x228] ;  /* 0x00008a00ff0a7b82 */ /* 0x000e620000000a00 */
[----:B------:R-:W2:Y:S01]  /*0720*/  MUFU.RCP R23, R23 ;  /* 0x0000001700177308 */ /* 0x000ea20000001000 */
[----:B------:R-:W-:-:S06]  /*0730*/  @!P3 FMUL R8, R8, 16777216 ;  /* 0x4b8000000808b820 */ /* 0x000fcc0000400000 */
[----:B------:R-:W3:Y:S01]  /*0740*/  LDC.64 R30, c[0x0][0x230] ;  /* 0x00008c00ff1e7b82 */ /* 0x000ee20000000a00 */
[C---:B------:R-:W-:Y:S01]  /*0750*/  FMUL R22, R28.reuse, R19 ;  /* 0x000000131c167220 */ /* 0x040fe20000400000 */
[C---:B------:R-:W-:Y:S01]  /*0760*/  FMUL R19, R28.reuse, R26 ;  /* 0x0000001a1c137220 */ /* 0x040fe20000400000 */
[C---:B------:R-:W-:Y:S01]  /*0770*/  FMUL R7, R28.reuse, R7 ;  /* 0x000000071c077220 */ /* 0x040fe20000400000 */
[C---:B------:R-:W-:Y:S01]  /*0780*/  FMUL R18, R27.reuse, R18 ;  /* 0x000000121b127220 */ /* 0x040fe20000400000 */
[----:B------:R-:W-:Y:S01]  /*0790*/  FMUL R26, R27, R14 ;  /* 0x0000000e1b1a7220 */ /* 0x000fe20000400000 */
[----:B--2---:R-:W-:Y:S01]  /*07a0*/  FMUL R8, R23, R8 ;  /* 0x0000000817087220 */ /* 0x004fe20000400000 */
[----:B------:R-:W-:Y:S01]  /*07b0*/  FMUL R23, R28, R15 ;  /* 0x0000000f1c177220 */ /* 0x000fe20000400000 */
[C---:B------:R-:W-:Y:S01]  /*07c0*/  FMUL R21, R27.reuse, R21 ;  /* 0x000000151b157220 */ /* 0x040fe20000400000 */
[----:B------:R-:W-:Y:S01]  /*07d0*/  FMUL R6, R27, R6 ;  /* 0x000000061b067220 */ /* 0x000fe20000400000 */
[C---:B------:R-:W-:Y:S01]  /*07e0*/  FMUL R27, R8.reuse, R13 ;  /* 0x0000000d081b7220 */ /* 0x040fe20000400000 */
[C---:B------:R-:W-:Y:S01]  /*07f0*/  FMUL R28, R9.reuse, R12 ;  /* 0x0000000c091c7220 */ /* 0x040fe20000400000 */
[C---:B------:R-:W-:Y:S01]  /*0800*/  FMUL R17, R8.reuse, R17 ;  /* 0x0000001108117220 */ /* 0x040fe20000400000 */
[C---:B------:R-:W-:Y:S01]  /*0810*/  FMUL R20, R8.reuse, R20 ;  /* 0x0000001408147220 */ /* 0x040fe20000400000 */
[----:B------:R-:W-:Y:S01]  /*0820*/  FMUL R5, R8, R5 ;  /* 0x0000000508057220 */ /* 0x000fe20000400000 */
[C---:B------:R-:W-:Y:S01]  /*0830*/  FMUL R16, R9.reuse, R16 ;  /* 0x0000001009107220 */ /* 0x040fe20000400000 */
[C---:B------:R-:W-:Y:S01]  /*0840*/  FMUL R25, R9.reuse, R25 ;  /* 0x0000001909197220 */ /* 0x040fe20000400000 */
[----:B------:R-:W-:Y:S01]  /*0850*/  FMUL R4, R9, R4 ;  /* 0x0000000409047220 */ /* 0x000fe20000400000 */
[----:B-1----:R-:W-:Y:S01]  /*0860*/  IMAD.WIDE R12, R24, 0x4, R10 ;  /* 0x00000004180c7825 */ /* 0x002fe200078e020a */
[----:B------:R-:W-:-:S02]  /*0870*/  CS2R R8, SRZ ;  /* 0x0000000000087805 */ /* 0x000fc4000001ff00 */
[----:B------:R-:W-:Y:S02]  /*0880*/  CS2R R10, SRZ ;  /* 0x00000000000a7805 */ /* 0x000fe4000001ff00 */
[----:B------:R-:W-:Y:S01]  /*0890*/  CS2R R14, SRZ ;  /* 0x00000000000e7805 */ /* 0x000fe2000001ff00 */
[----:B---3--:R-:W-:-:S03]  /*08a0*/  IMAD.WIDE R30, R24, 0x4, R30 ;  /* 0x00000004181e7825 */ /* 0x008fc600078e021e */
[----:B------:R1:W2:Y:S02]  /*08b0*/  @!P0 LDG.E.EL.128 R8, desc[UR6][R12.64] ;  /* 0x000000060c088981 */ /* 0x0002a4000c2e1d00 */
[----:B-1----:R-:W-:-:S06]  /*08c0*/  CS2R R12, SRZ ;  /* 0x00000000000c7805 */ /* 0x002fcc000001ff00 */
[----:B------:R-:W2:Y:S01]  /*08d0*/  @!P0 LDG.E.EL.128 R12, desc[UR6][R30.64] ;  /* 0x000000061e0c8981 */ /* 0x000ea2000c2e1d00 */
[----:B------:R-:W1:Y:S01]  /*08e0*/  S2UR UR5, SR_CgaCtaId ;  /* 0x00000000000579c3 */ /* 0x000e620000008800 */
[----:B------:R-:W-:Y:S02]  /*08f0*/  UMOV UR4, 0x400 ;  /* 0x0000040000047882 */ /* 0x000fe40000000000 */
[----:B-1----:R-:W-:Y:S01]  /*0900*/  UPRMT UR4, UR5, 0x654, UR4 ;  /* 0x0000065405047896 */ /* 0x002fe20008000004 */
[----:B------:R-:W-:-:S04]  /*0910*/  SHF.R.U32.HI R24, RZ, 0x4, R2 ;  /* 0x00000004ff187819 */ /* 0x000fc80000011602 */
[----:B------:R-:W-:Y:S01]  /*0920*/  SGXT.U32 R24, R24, 0x4 ;  /* 0x000000041818781a */ /* 0x000fe20000000000 */
[-CC-:B--2---:R-:W-:Y:S01]  /*0930*/  FFMA R4, R4, R8.reuse, R12.reuse ;  /* 0x0000000804047223 */ /* 0x184fe2000000000c */
[-CC-:B------:R-:W-:Y:S01]  /*0940*/  FFMA R25, R25, R8.reuse, R12.reuse ;  /* 0x0000000819197223 */ /* 0x180fe2000000000c */
[-CC-:B------:R-:W-:Y:S01]  /*0950*/  FFMA R28, R28, R8.reuse, R12.reuse ;  /* 0x000000081c1c7223 */ /* 0x180fe2000000000c */
[----:B------:R-:W-:Y:S02]  /*0960*/  FFMA R16, R16, R8, R12 ;  /* 0x0000000810107223 */ /* 0x000fe4000000000c */
[----:B------:R-:W1:Y:S01]  /*0970*/  S2R R8, SR_TID.X ;  /* 0x0000000000087919 */ /* 0x000e620000002100 */
[-CC-:B------:R-:W-:Y:S01]  /*0980*/  FFMA R5, R5, R9.reuse, R13.reuse ;  /* 0x0000000905057223 */ /* 0x180fe2000000000d */
[-CC-:B------:R-:W-:Y:S01]  /*0990*/  FFMA R20, R20, R9.reuse, R13.reuse ;  /* 0x0000000914147223 */ /* 0x180fe2000000000d */
[-CC-:B------:R-:W-:Y:S01]  /*09a0*/  FFMA R27, R27, R9.reuse, R13.reuse ;  /* 0x000000091b1b7223 */ /* 0x180fe2000000000d */
[----:B------:R-:W-:Y:S01]  /*09b0*/  FFMA R17, R17, R9, R13 ;  /* 0x0000000911117223 */ /* 0x000fe2000000000d */
        /* <DEDUP_REMOVED lines=8> */
[----:B------:R-:W-:-:S02]  /*0a40*/  FSETP.GEU.AND P0, PT, R25, RZ, PT ;  /* 0x000000ff1900720b */ /* 0x000fc40003f0e000 */
[----:B------:R-:W-:Y:S01]  /*0a50*/  FSETP.GEU.AND P4, PT, R4, RZ, PT ;  /* 0x000000ff0400720b */ /* 0x000fe20003f8e000 */
[----:B-1----:R-:W-:Y:S01]  /*0a60*/  IMAD.SHL.U32 R9, R8, 0x100, RZ ;  /* 0x0000010008097824 */ /* 0x002fe200078e00ff */
[----:B------:R-:W-:-:S04]  /*0a70*/  SHF.R.U32.HI R12, RZ, 0x4, R8 ;  /* 0x00000004ff0c7819 */ /* 0x000fc80000011608 */
[----:B------:R-:W-:Y:S02]  /*0a80*/  LOP3.LUT R9, R9, 0xf00, RZ, 0xc0, !PT ;  /* 0x00000f0009097812 */ /* 0x000fe400078ec0ff */
[----:B------:R-:W-:Y:S02]  /*0a90*/  SGXT.U32 R12, R12, 0x4 ;  /* 0x000000040c0c781a */ /* 0x000fe40000000000 */
[C---:B------:R-:W-:Y:S02]  /*0aa0*/  LOP3.LUT R10, R9.reuse, 0x40, RZ, 0xfc, !PT ;  /* 0x00000040090a7812 */ /* 0x040fe400078efcff */
[C---:B------:R-:W-:Y:S02]  /*0ab0*/  LOP3.LUT R13, R9.reuse, 0x80, RZ, 0xfc, !PT ;  /* 0x00000080090d7812 */ /* 0x040fe400078efcff */
[C---:B------:R-:W-:Y:S02]  /*0ac0*/  LOP3.LUT R12, R9.reuse, R12, RZ, 0xfc, !PT ;  /* 0x0000000c090c7212 */ /* 0x040fe400078efcff */
[----:B------:R-:W-:-:S02]  /*0ad0*/  LOP3.LUT R14, R9, 0xc0, RZ, 0xfc, !PT ;  /* 0x000000c0090e7812 */ /* 0x000fc400078efcff */
[----:B------:R-:W-:Y:S02]  /*0ae0*/  LEA.HI R9, R9, UR4, RZ, 0x1c ;  /* 0x0000000409097c11 */ /* 0x000fe4000f8fe0ff */
[----:B------:R-:W-:Y:S02]  /*0af0*/  LEA.HI R11, R10, UR4, RZ, 0x1c ;  /* 0x000000040a0b7c11 */ /* 0x000fe4000f8fe0ff */
[----:B------:R-:W-:Y:S01]  /*0b00*/  LEA.HI R13, R13, UR4, RZ, 0x1c ;  /* 0x000000040d0d7c11 */ /* 0x000fe2000f8fe0ff */
[C---:B------:R-:W-:Y:S01]  /*0b10*/  IMAD R10, R12.reuse, 0x4, R9 ;  /* 0x000000040c0a7824 */ /* 0x040fe200078e0209 */
[----:B------:R-:W-:Y:S01]  /*0b20*/  FSETP.GEU.AND P1, PT, R7, RZ, PT ;  /* 0x000000ff0700720b */ /* 0x000fe20003f2e000 */
[C---:B------:R-:W-:Y:S01]  /*0b30*/  IMAD R9, R12.reuse, 0x4, R11 ;  /* 0x000000040c097824 */ /* 0x040fe200078e020b */
[----:B------:R-:W-:Y:S02]  /*0b40*/  FSETP.GEU.AND P3, PT, R5, RZ, PT ;  /* 0x000000ff0500720b */ /* 0x000fe40003f6e000 */
[----:B------:R-:W-:Y:S01]  /*0b50*/  FSEL R25, R25, RZ, P0 ;  /* 0x000000ff19197208 */ /* 0x000fe20000000000 */
[----:B------:R-:W-:Y:S01]  /*0b60*/  IMAD R11, R12, 0x4, R13 ;  /* 0x000000040c0b7824 */ /* 0x000fe200078e020d */
[----:B------:R-:W-:-:S02]  /*0b70*/  FSETP.GEU.AND P0, PT, R20, RZ, PT ;  /* 0x000000ff1400720b */ /* 0x000fc40003f0e000 */
[----:B------:R-:W-:Y:S02]  /*0b80*/  LEA.HI R15, R14, UR4, RZ, 0x1c ;  /* 0x000000040e0f7c11 */ /* 0x000fe4000f8fe0ff */
[----:B------:R-:W-:Y:S02]  /*0b90*/  FSETP.GEU.AND P2, PT, R6, RZ, PT ;  /* 0x000000ff0600720b */ /* 0x000fe40003f4e000 */
[----:B------:R-:W-:Y:S02]  /*0ba0*/  FSEL R13, R4, RZ, P4 ;  /* 0x000000ff040d7208 */ /* 0x000fe40002000000 */
[----:B------:R-:W-:Y:S02]  /*0bb0*/  FSEL R7, R7, RZ, P1 ;  /* 0x000000ff07077208 */ /* 0x000fe40000800000 */
[----:B------:R-:W-:Y:S02]  /*0bc0*/  FSEL R4, R5, RZ, P3 ;  /* 0x000000ff05047208 */ /* 0x000fe40001800000 */
[----:B------:R-:W-:-:S02]  /*0bd0*/  FSETP.GEU.AND P1, PT, R28, RZ, PT ;  /* 0x000000ff1c00720b */ /* 0x000fc40003f2e000 */
[----:B------:R-:W-:Y:S01]  /*0be0*/  FSEL R20, R20, RZ, P0 ;  /* 0x000000ff14147208 */ /* 0x000fe20000000000 */
[----:B------:R-:W-:Y:S01]  /*0bf0*/  IMAD R12, R12, 0x4, R15 ;  /* 0x000000040c0c7824 */ /* 0x000fe200078e020f */
[----:B------:R-:W-:Y:S02]  /*0c00*/  FSEL R6, R6, RZ, P2 ;  /* 0x000000ff06067208 */ /* 0x000fe40001000000 */
[----:B------:R-:W-:Y:S02]  /*0c10*/  FSETP.GEU.AND P3, PT, R21, RZ, PT ;  /* 0x000000ff1500720b */ /* 0x000fe40003f6e000 */
[----:B------:R-:W-:Y:S01]  /*0c20*/  FSETP.GEU.AND P0, PT, R27, RZ, PT ;  /* 0x000000ff1b00720b */ /* 0x000fe20003f0e000 */
[----:B------:R1:W-:Y:S01]  /*0c30*/  STS [R10], R13 ;  /* 0x0000000d0a007388 */ /* 0x0003e20000000800 */
[----:B------:R-:W-:Y:S02]  /*0c40*/  FSETP.GEU.AND P2, PT, R19, RZ, PT ;  /* 0x000000ff1300720b */ /* 0x000fe40003f4e000 */
[----:B------:R-:W-:Y:S01]  /*0c50*/  FSEL R5, R28, RZ, P1 ;  /* 0x000000ff1c057208 */ /* 0x000fe20000800000 */
[----:B------:R2:W-:Y:S01]  /*0c60*/  STS [R9+0x100], R4 ;  /* 0x0001000409007388 */ /* 0x0005e20000000800 */
[----:B------:R-:W-:-:S02]  /*0c70*/  FSETP.GEU.AND P1, PT, R16, RZ, PT ;  /* 0x000000ff1000720b */ /* 0x000fc40003f2e000 */
[----:B------:R-:W-:Y:S01]  /*0c80*/  FSEL R14, R21, RZ, P3 ;  /* 0x000000ff150e7208 */ /* 0x000fe20001800000 */
[----:B------:R-:W-:Y:S01]  /*0c90*/  STS [R11+0x200], R6 ;  /* 0x000200060b007388 */ /* 0x000fe20000000800 */
[----:B-1----:R-:W-:Y:S01]  /*0ca0*/  IMAD.SHL.U32 R13, R8, 0x4, RZ ;  /* 0x00000004080d7824 */ /* 0x002fe200078e00ff */
[----:B------:R-:W-:Y:S02]  /*0cb0*/  FSEL R19, R19, RZ, P2 ;  /* 0x000000ff13137208 */ /* 0x000fe40001000000 */
[----:B------:R1:W-:Y:S01]  /*0cc0*/  STS [R12+0x300], R7 ;  /* 0x000300070c007388 */ /* 0x0003e20000000800 */
[----:B--2---:R-:W-:Y:S02]  /*0cd0*/  FSEL R4, R27, RZ, P0 ;  /* 0x000000ff1b047208 */ /* 0x004fe40000000000 */
[----:B------:R-:W-:Y:S01]  /*0ce0*/  FSETP.GEU.AND P0, PT, R26, RZ, PT ;  /* 0x000000ff1a00720b */ /* 0x000fe20003f0e000 */
[----:B------:R-:W-:Y:S01]  /*0cf0*/  STS [R10+0x40], R25 ;  /* 0x000040190a007388 */ /* 0x000fe20000000800 */
[----:B------:R-:W-:-:S02]  /*0d00*/  FSETP.GEU.AND P2, PT, R23, RZ, PT ;  /* 0x000000ff1700720b */ /* 0x000fc40003f4e000 */
[----:B------:R-:W-:Y:S01]  /*0d10*/  FSEL R26, R26, RZ, P0 ;  /* 0x000000ff1a1a7208 */ /* 0x000fe20000000000 */
[----:B------:R-:W-:Y:S01]  /*0d20*/  STS [R9+0x140], R20 ;  /* 0x0001401409007388 */ /* 0x000fe20000000800 */
[----:B-1----:R-:W-:Y:S02]  /*0d30*/  FSEL R7, R16, RZ, P1 ;  /* 0x000000ff10077208 */ /* 0x002fe40000800000 */
[----:B------:R-:W-:Y:S01]  /*0d40*/  LOP3.LUT R16, R13, 0x3fc, RZ, 0xc0, !PT ;  /* 0x000003fc0d107812 */ /* 0x000fe200078ec0ff */
[----:B------:R-:W-:Y:S01]  /*0d50*/  STS [R11+0x240], R14 ;  /* 0x0002400e0b007388 */ /* 0x000fe20000000800 */
[----:B------:R-:W-:-:S03]  /*0d60*/  FSETP.GEU.AND P0, PT, R17, RZ, PT ;  /* 0x000000ff1100720b */ /* 0x000fc60003f0e000 */
[----:B------:R-:W-:Y:S01]  /*0d70*/  STS [R12+0x340], R19 ;  /* 0x000340130c007388 */ /* 0x000fe20000000800 */
[----:B------:R-:W-:-:S03]  /*0d80*/  FSEL R23, R23, RZ, P2 ;  /* 0x000000ff17177208 */ /* 0x000fc60001000000 */
[----:B------:R1:W-:Y:S01]  /*0d90*/  STS [R10+0x80], R5 ;  /* 0x000080050a007388 */ /* 0x0003e20000000800 */
[----:B------:R-:W-:Y:S02]  /*0da0*/  FSEL R6, R17, RZ, P0 ;  /* 0x000000ff11067208 */ /* 0x000fe40000000000 */
[----:B------:R-:W-:Y:S01]  /*0db0*/  FSETP.GEU.AND P1, PT, R18, RZ, PT ;  /* 0x000000ff1200720b */ /* 0x000fe20003f2e000 */
[----:B------:R-:W-:Y:S01]  /*0dc0*/  STS [R9+0x180], R4 ;  /* 0x0001800409007388 */ /* 0x000fe20000000800 */
[----:B------:R-:W-:Y:S02]  /*0dd0*/  FSETP.GEU.AND P0, PT, R22, RZ, PT ;  /* 0x000000ff1600720b */ /* 0x000fe40003f0e000 */
[----:B-1----:R-:W-:Y:S01]  /*0de0*/  LOP3.LUT R5, R16, 0x800, RZ, 0xfc, !PT ;  /* 0x0000080010057812 */ /* 0x002fe200078efcff */
[----:B------:R-:W-:Y:S03]  /*0df0*/  STS [R11+0x280], R26 ;  /* 0x0002801a0b007388 */ /* 0x000fe60000000800 */
[----:B------:R-:W-:Y:S01]  /*0e00*/  SHF.R.U32.HI R13, RZ, 0x4, R5 ;  /* 0x00000004ff0d7819 */ /* 0x000fe20000011605 */
[----:B------:R-:W-:Y:S01]  /*0e10*/  STS [R12+0x380], R23 ;  /* 0x000380170c007388 */ /* 0x000fe20000000800 */
[----:B------:R-:W-:-:S03]  /*0e20*/  FSEL R18, R18, RZ, P1 ;  /* 0x000000ff12127208 */ /* 0x000fc60000800000 */
[----:B------:R-:W-:Y:S04]  /*0e30*/  STS [R10+0xc0], R7 ;  /* 0x0000c0070a007388 */ /* 0x000fe80000000800 */
[----:B------:R1:W-:Y:S04]  /*0e40*/  STS [R9+0x1c0], R6 ;  /* 0x0001c00609007388 */ /* 0x0003e80000000800 */
[----:B------:R2:W-:Y:S01]  /*0e50*/  STS [R11+0x2c0], R18 ;  /* 0x0002c0120b007388 */ /* 0x0005e20000000800 */
[----:B-1----:R-:W-:Y:S02]  /*0e60*/  LOP3.LUT R6, R13, 0xbc, RZ, 0xc0, !PT ;  /* 0x000000bc0d067812 */ /* 0x002fe400078ec0ff */
[----:B------:R-:W-:-:S02]  /*0e70*/  FSEL R13, R22, RZ, P0 ;  /* 0x000000ff160d7208 */ /* 0x000fc40000000000 */
[----:B------:R-:W-:Y:S01]  /*0e80*/  LOP3.LUT R4, R16, 0x400, RZ, 0xfc, !PT ;  /* 0x0000040010047812 */ /* 0x000fe200078efcff */
[----:B--2---:R-:W1:Y:S02]  /*0e90*/  LDC.64 R18, c[0x0][0x238] ;  /* 0x00008e00ff127b82 */ /* 0x004e640000000a00 */
[----:B------:R-:W-:Y:S01]  /*0ea0*/  STS [R12+0x3c0], R13 ;  /* 0x0003c00d0c007388 */ /* 0x000fe20000000800 */
[----:B------:R-:W-:Y:S02]  /*0eb0*/  SHF.R.U32.HI R8, RZ, 0x2, R8 ;  /* 0x00000002ff087819 */ /* 0x000fe40000011608 */
[----:B------:R-:W-:Y:S02]  /*0ec0*/  SHF.R.U32.HI R4, RZ, 0x4, R4 ;  /* 0x00000004ff047819 */ /* 0x000fe40000011604 */
[----:B------:R-:W-:Y:S02]  /*0ed0*/  LOP3.LUT R8, R8, 0x3c, RZ, 0xc0, !PT ;  /* 0x0000003c08087812 */ /* 0x000fe400078ec0ff */
[----:B------:R-:W-:Y:S01]  /*0ee0*/  LOP3.LUT R4, R4, 0x7c, RZ, 0xc0, !PT ;  /* 0x0000007c04047812 */ /* 0x000fe200078ec0ff */
[----:B------:R-:W-:-:S02]  /*0ef0*/  VIADD R9, R6, UR4 ;  /* 0x0000000406097c36 */ /* 0x000fc40008000000 */
[----:B------:R-:W-:Y:S02]  /*0f00*/  VIADD R5, R8, UR4 ;  /* 0x0000000408057c36 */ /* 0x000fe40008000000 */
[----:B------:R-:W-:Y:S02]  /*0f10*/  VIADD R7, R4, UR4 ;  /* 0x0000000404077c36 */ /* 0x000fe40008000000 */
[C---:B------:R-:W-:Y:S01]  /*0f20*/  IMAD R17, R16.reuse, 0x4, R5 ;  /* 0x0000000410117824 */ /* 0x040fe200078e0205 */
[----:B------:R-:W-:Y:S01]  /*0f30*/  BAR.SYNC.DEFER_BLOCKING 0x0 ;  /* 0x0000000000007b1d */ /* 0x000fe20000010000 */
[C---:B------:R-:W-:Y:S02]  /*0f40*/  IMAD R20, R16.reuse, 0x4, R7 ;  /* 0x0000000410147824 */ /* 0x040fe400078e0207 */
[----:B------:R-:W-:-:S03]  /*0f50*/  IMAD R22, R16, 0x4, R9 ;  /* 0x0000000410167824 */ /* 0x000fc600078e0209 */
[----:B------:R-:W-:Y:S04]  /*0f60*/  LDS R4, [R17] ;  /* 0x0000000011047984 */ /* 0x000fe80000000800 */
[----:B------:R-:W-:Y:S04]  /*0f70*/  LDS R5, [R17+0x4] ;  /* 0x0000040011057984 */ /* 0x000fe80000000800 */
[----:B------:R-:W-:Y:S04]  /*0f80*/  LDS R6, [R17+0x8] ;  /* 0x0000080011067984 */ /* 0x000fe80000000800 */
[----:B------:R2:W3:Y:S04]  /*0f90*/  LDS R7, [R17+0xc] ;  /* 0x00000c0011077984 */ /* 0x0004e80000000800 */
[----:B------:R-:W-:Y:S04]  /*0fa0*/  LDS R8, [R20+0x1000] ;  /* 0x0010000014087984 */ /* 0x000fe80000000800 */
[----:B------:R-:W-:Y:S04]  /*0fb0*/  LDS R9, [R20+0x1004] ;  /* 0x0010040014097984 */ /* 0x000fe80000000800 */
[----:B------:R-:W-:Y:S04]  /*0fc0*/  LDS R10, [R20+0x1008] ;  /* 0x00100800140a7984 */ /* 0x000fe80000000800 */
[----:B------:R4:W5:Y:S04]  /*0fd0*/  LDS R11, [R20+0x100c] ;  /* 0x00100c00140b7984 */ /* 0x0009680000000800 */
[----:B------:R-:W-:Y:S04]  /*0fe0*/  LDS R12, [R22+0x2000] ;  /* 0x00200000160c7984 */ /* 0x000fe80000000800 */
[----:B------:R-:W-:Y:S04]  /*0ff0*/  LDS R13, [R22+0x2004] ;  /* 0x00200400160d7984 */ /* 0x000fe80000000800 */
[----:B------:R-:W-:Y:S04]  /*1000*/  LDS R14, [R22+0x2008] ;  /* 0x00200800160e7984 */ /* 0x000fe80000000800 */
[----:B------:R3:W5:Y:S01]  /*1010*/  LDS R15, [R22+0x200c] ;  /* 0x00200c00160f7984 */ /* 0x0007620000000800 */
[----:B------:R-:W-:-:S02]  /*1020*/  LOP3.LUT R2, R16, 0xc00, RZ, 0xfc, !PT ;  /* 0x00000c0010027812 */ /* 0x000fc400078efcff */
[----:B------:R-:W-:Y:S02]  /*1030*/  ISETP.GE.AND P0, PT, R0, 0x100, PT ;  /* 0x000001000000780c */ /* 0x000fe40003f06270 */
[----:B--2---:R-:W-:Y:S02]  /*1040*/  LOP3.LUT R17, R3, 0x30, R24, 0xfe, !PT ;  /* 0x0000003003117812 */ /* 0x004fe400078efe18 */
[----:B------:R-:W-:Y:S02]  /*1050*/  LOP3.LUT R21, R3, 0x20, R24, 0xfe, !PT ;  /* 0x0000002003157812 */ /* 0x000fe400078efe18 */
[----:B------:R-:W-:Y:S02]  /*1060*/  LOP3.LUT R23, R3, R24, RZ, 0xfc, !PT ;  /* 0x0000001803177212 */ /* 0x000fe400078efcff */
[----:B------:R-:W-:Y:S02]  /*1070*/  LOP3.LUT R3, R3, 0x10, R24, 0xfe, !PT ;  /* 0x0000001003037812 */ /* 0x000fe400078efe18 */
[----:B------:R-:W-:-:S02]  /*1080*/  SHF.R.U32.HI R2, RZ, 0x4, R2 ;  /* 0x00000004ff027819 */ /* 0x000fc40000011602 */
[----:B------:R-:W-:Y:S02]  /*1090*/  ISETP.LT.AND P3, PT, R23, 0x100, !P0 ;  /* 0x000001001700780c */ /* 0x000fe40004761270 */
[----:B------:R-:W-:Y:S02]  /*10a0*/  ISETP.LT.AND P2, PT, R3, 0x100, !P0 ;  /* 0x000001000300780c */ /* 0x000fe40004741270 */
[----:B------:R-:W-:Y:S01]  /*10b0*/  ISETP.LT.AND P1, PT, R21, 0x100, !P0 ;  /* 0x000001001500780c */ /* 0x000fe20004721270 */
[--C-:B------:R-:W-:Y:S01]  /*10c0*/  IMAD R23, R23, 0x100, R0.reuse ;  /* 0x0000010017177824 */ /* 0x100fe200078e0200 */
[----:B----4-:R-:W-:Y:S02]  /*10d0*/  LOP3.LUT R20, R2, 0xfc, RZ, 0xc0, !PT ;  /* 0x000000fc02147812 */ /* 0x010fe400078ec0ff */
[----:B------:R-:W-:Y:S01]  /*10e0*/  ISETP.LT.AND P0, PT, R17, 0x100, !P0 ;  /* 0x000001001100780c */ /* 0x000fe20004701270 */
[--C-:B------:R-:W-:Y:S02]  /*10f0*/  IMAD R25, R3, 0x100, R0.reuse ;  /* 0x0000010003197824 */ /* 0x100fe400078e0200 */
[----:B------:R-:W-:-:S02]  /*1100*/  IMAD R27, R21, 0x100, R0 ;  /* 0x00000100151b7824 */ /* 0x000fc400078e0200 */
[----:B-1----:R-:W-:-:S04]  /*1110*/  IMAD.WIDE R2, R23, 0x4, R18 ;  /* 0x0000000417027825 */ /* 0x002fc800078e0212 */
[----:B------:R-:W-:Y:S02]  /*1120*/  VIADD R29, R20, UR4 ;  /* 0x00000004141d7c36 */ /* 0x000fe40008000000 */
[--C-:B------:R-:W-:Y:S01]  /*1130*/  IMAD.WIDE R20, R25, 0x4, R18.reuse ;  /* 0x0000000419147825 */ /* 0x100fe200078e0212 */
[----:B---3--:R1:W-:Y:S03]  /*1140*/  @P3 STG.E.128 desc[UR6][R2.64], R4 ;  /* 0x0000000402003986 */ /* 0x0083e6000c101d06 */
[----:B0-----:R-:W-:Y:S01]  /*1150*/  IMAD.WIDE R22, R27, 0x4, R18 ;  /* 0x000000041b167825 */ /* 0x001fe200078e0212 */
[----:B-----5:R1:W-:Y:S04]  /*1160*/  @P2 STG.E.128 desc[UR6][R20.64], R8 ;  /* 0x0000000814002986 */ /* 0x0203e8000c101d06 */
[----:B------:R1:W-:Y:S01]  /*1170*/  @P1 STG.E.128 desc[UR6][R22.64], R12 ;  /* 0x0000000c16001986 */ /* 0x0003e2000c101d06 */
[----:B------:R-:W-:Y:S01]  /*1180*/  IMAD R29, R16, 0x4, R29 ;  /* 0x00000004101d7824 */ /* 0x000fe200078e021d */
[----:B------:R-:W-:Y:S06]  /*1190*/  @!P0 EXIT ;  /* 0x000000000000894d */ /* 0x000fec0003800000 */
[----:B-1----:R-:W-:Y:S01]  /*11a0*/  LDS R4, [R29+0x3000] ;  /* 0x003000001d047984 */ /* 0x002fe20000000800 */
[----:B------:R-:W-:-:S03]  /*11b0*/  IMAD R17, R17, 0x100, R0 ;  /* 0x0000010011117824 */ /* 0x000fc600078e0200 */
[----:B------:R-:W-:Y:S01]  /*11c0*/  LDS R5, [R29+0x3004] ;  /* 0x003004001d057984 */ /* 0x000fe20000000800 */
[----:B------:R-:W-:-:S03]  /*11d0*/  IMAD.WIDE R18, R17, 0x4, R18 ;  /* 0x0000000411127825 */ /* 0x000fc600078e0212 */
[----:B------:R-:W-:Y:S04]  /*11e0*/  LDS R6, [R29+0x3008] ;  /* 0x003008001d067984 */ /* 0x000fe80000000800 */
[----:B------:R-:W0:Y:S04]  /*11f0*/  LDS R7, [R29+0x300c] ;  /* 0x00300c001d077984 */ /* 0x000e280000000800 */
[----:B0-----:R-:W-:Y:S01]  /*1200*/  STG.E.128 desc[UR6][R18.64], R4 ;  /* 0x0000000412007986 */ /* 0x001fe2000c101d06 */
[----:B------:R-:W-:Y:S05]  /*1210*/  EXIT ;  /* 0x000000000000794d */ /* 0x000fea0003800000 */
.L_x_0:
[----:B------:R-:W-:-:S00]  /*1220*/  BRA `(.L_x_0) ;  /* 0xfffffffc00fc7947 */ /* 0x000fc0000383ffff */
[----:B------:R-:W-:-:S00]  /*1230*/  NOP ;  /* 0x0000000000007918 */ /* 0x000fc00000000000 */
        /* <DEDUP_REMOVED lines=12> */
.L_x_1:


//--------------------- .nv.global.init           --------------------------
	.section	.nv.global.init,"aw",@progbits
.nv.global.init:
	.type		_$_str,@object
	.size		_$_str,(_$_str_$_2 - _$_str)
_$_str:
        /*0000*/ 	.byte	0x5f, 0x5f, 0x43, 0x55, 0x44, 0x41, 0x5f, 0x46, 0x54, 0x5a, 0x00
	.type		_$_str_$_2,@object
	.size		_$_str_$_2,(.L_1 - _$_str_$_2)
_$_str_$_2:
        /*000b*/ 	.byte	0x5f, 0x5f, 0x43, 0x55, 0x44, 0x41, 0x5f, 0x50, 0x52, 0x45, 0x43, 0x5f, 0x53, 0x51, 0x52, 0x54
        /*001b*/ 	.byte	0x00
.L_1:


//--------------------- .nv.shared.triton_poi_fused__native_batch_norm_legit_no_training_relu_8 --------------------------
	.section	.nv.shared.triton_poi_fused__native_batch_norm_legit_no_training_relu_8,"aw",@nobits
	.sectionflags	@""
	.align	16
	.zero		1024


//--------------------- .nv.constant0.triton_poi_fused__native_batch_norm_legit_no_training_relu_8 --------------------------
	.section	.nv.constant0.triton_poi_fused__native_batch_norm_legit_no_training_relu_8,"a",@progbits
	.sectionflags	@""
	.align	4
.nv.constant0.triton_poi_fused__native_batch_norm_legit_no_training_relu_8:
	.zero		584
